	.headerflags	@"EF_CUDA_TEXMODE_UNIFIED EF_CUDA_64BIT_ADDRESS EF_CUDA_ACCELERATORS EF_CUDA_SM90 EF_CUDA_VIRTUAL_SM(EF_CUDA_SM90)"
	.elftype	@"ET_EXEC"


//--------------------- .nv.info                  --------------------------
	.section	.nv.info,"",@"SHT_CUDA_INFO"
	.align	4


	//----- nvinfo : EIATTR_REGCOUNT
	.align		4
        /*0000*/ 	.byte	0x04, 0x2f
        /*0002*/ 	.short	(.L_1 - .L_0)
	.align		4
.L_0:
        /*0004*/ 	.word	index@(triton_poi_fused_mm_9)
        /*0008*/ 	.word	0x0000000c


	//----- nvinfo : EIATTR_MIN_STACK_SIZE
	.align		4
.L_1:
        /*000c*/ 	.byte	0x04, 0x12
        /*000e*/ 	.short	(.L_3 - .L_2)
	.align		4
.L_2:
        /*0010*/ 	.word	index@(triton_poi_fused_mm_9)
        /*0014*/ 	.word	0x00000000


	//----- nvinfo : EIATTR_FRAME_SIZE
	.align		4
.L_3:
        /*0018*/ 	.byte	0x04, 0x11
        /*001a*/ 	.short	(.L_5 - .L_4)
	.align		4
.L_4:
        /*001c*/ 	.word	index@(triton_poi_fused_mm_9)
        /*0020*/ 	.word	0x00000000


	//----- nvinfo : EIATTR_MIN_STACK_SIZE
	.align		4
.L_5:
        /*0024*/ 	.byte	0x04, 0x12
        /*0026*/ 	.short	(.L_7 - .L_6)
	.align		4
.L_6:
        /*0028*/ 	.word	index@(triton_poi_fused_mm_9)
        /*002c*/ 	.word	0x00000000
.L_7:


//--------------------- .nv.info.triton_poi_fused_mm_9 --------------------------
	.section	.nv.info.triton_poi_fused_mm_9,"",@"SHT_CUDA_INFO"
	.sectionflags	@""
	.align	4


	//----- nvinfo : EIATTR_CUDA_API_VERSION
	.align		4
        /*0000*/ 	.byte	0x04, 0x37
        /*0002*/ 	.short	(.L_9 - .L_8)
.L_8:
        /*0004*/ 	.word	0x0000007c


	//----- nvinfo : EIATTR_KPARAM_INFO
	.align		4
.L_9:
        /*0008*/ 	.byte	0x04, 0x17
        /*000a*/ 	.short	(.L_11 - .L_10)
.L_10:
        /*000c*/ 	.word	0x00000000
        /*0010*/ 	.short	0x0002
        /*0012*/ 	.short	0x0010
        /*0014*/ 	.byte	0x00, 0xf0, 0x11, 0x00


	//----- nvinfo : EIATTR_KPARAM_INFO
	.align		4
.L_11:
        /*0018*/ 	.byte	0x04, 0x17
        /*001a*/ 	.short	(.L_13 - .L_12)
.L_12:
        /*001c*/ 	.word	0x00000000
        /*0020*/ 	.short	0x0001
        /*0022*/ 	.short	0x0008
        /*0024*/ 	.byte	0x00, 0xf4, 0x21, 0x00


	//----- nvinfo : EIATTR_KPARAM_INFO
	.align		4
.L_13:
        /*0028*/ 	.byte	0x04, 0x17
        /*002a*/ 	.short	(.L_15 - .L_14)
.L_14:
        /*002c*/ 	.word	0x00000000
        /*0030*/ 	.short	0x0000
        /*0032*/ 	.short	0x0000
        /*0034*/ 	.byte	0x00, 0xf4, 0x21, 0x00


	//----- nvinfo : EIATTR_SPARSE_MMA_MASK
	.align		4
.L_15:
        /*0038*/ 	.byte	0x03, 0x50
        /*003a*/ 	.short	0x0000


	//----- nvinfo : EIATTR_MAXREG_COUNT
	.align		4
        /*003c*/ 	.byte	0x03, 0x1b
        /*003e*/ 	.short	0x00ff


	//----- nvinfo : EIATTR_EXIT_INSTR_OFFSETS
	.align		4
        /*0040*/ 	.byte	0x04, 0x1c
        /*0042*/ 	.short	(.L_17 - .L_16)


	//   ....[0]....
.L_16:
        /*0044*/ 	.word	0x00000100


	//   ....[1]....
        /*0048*/ 	.word	0x00000120


	//----- nvinfo : EIATTR_REQNTID
	.align		4
.L_17:
        /*004c*/ 	.byte	0x04, 0x10
        /*004e*/ 	.short	(.L_19 - .L_18)
.L_18:
        /*0050*/ 	.word	0x00000020
        /*0054*/ 	.word	0x00000001
        /*0058*/ 	.word	0x00000001


	//----- nvinfo : EIATTR_CBANK_PARAM_SIZE
	.align		4
.L_19:
        /*005c*/ 	.byte	0x03, 0x19
        /*005e*/ 	.short	0x0014


	//----- nvinfo : EIATTR_PARAM_CBANK
	.align		4
        /*0060*/ 	.byte	0x04, 0x0a
        /*0062*/ 	.short	(.L_21 - .L_20)
	.align		4
.L_20:
        /*0064*/ 	.word	index@(.nv.constant0.triton_poi_fused_mm_9)
        /*0068*/ 	.short	0x0210
        /*006a*/ 	.short	0x0014


	//----- nvinfo : EIATTR_SW_WAR
	.align		4
.L_21:
        /*006c*/ 	.byte	0x04, 0x36
        /*006e*/ 	.short	(.L_23 - .L_22)
.L_22:
        /*0070*/ 	.word	0x00000008
.L_23:


//--------------------- .nv.callgraph             --------------------------
	.section	.nv.callgraph,"",@"SHT_CUDA_CALLGRAPH"
	.align	4
	.sectionentsize	8
	.align		4
        /*0000*/ 	.word	0x00000000
	.align		4
        /*0004*/ 	.word	0xffffffff
	.align		4
        /*0008*/ 	.word	0x00000000
	.align		4
        /*000c*/ 	.word	0xfffffffe
	.align		4
        /*0010*/ 	.word	0x00000000
	.align		4
        /*0014*/ 	.word	0xfffffffd
	.align		4
        /*0018*/ 	.word	0x00000000
	.align		4
        /*001c*/ 	.word	0xfffffffc


//--------------------- .text.triton_poi_fused_mm_9 --------------------------
	.section	.text.triton_poi_fused_mm_9,"ax",@progbits
	.align	128
        .global         triton_poi_fused_mm_9
        .type           triton_poi_fused_mm_9,@function
        .size           triton_poi_fused_mm_9,(.L_x_1 - triton_poi_fused_mm_9)
        .other          triton_poi_fused_mm_9,@"STO_CUDA_ENTRY STV_DEFAULT"
triton_poi_fused_mm_9:
.text.triton_poi_fused_mm_9:
[----:B------:R-:W0:Y:S02]  /*0000*/  LDC R1, c[0x0][0x28] ;  /* 0x00000a00ff017b82 */ /* 0x000e240000000800 */
[----:B------:R-:W1:Y:S01]  /*0010*/  S2R R6, SR_TID.X ;  /* 0x0000000000067919 */ /* 0x000e620000002100 */
[----:B------:R-:W2:Y:S01]  /*0020*/  LDC.64 R2, c[0x0][0x210] ;  /* 0x00008400ff027b82 */ /* 0x000ea20000000a00 */
[----:B------:R-:W-:Y:S01]  /*0030*/  IMAD.MOV.U32 R9, RZ, RZ, RZ ;  /* 0x000000ffff097224 */ /* 0x000fe200078e00ff */
[----:B------:R-:W-:Y:S01]  /*0040*/  ULDC.64 UR4, c[0x0][0x208] ;  /* 0x0000820000047ab9 */ /* 0x000fe20000000a00 */
[----:B------:R-:W3:Y:S01]  /*0050*/  S2R R7, SR_CTAID.X ;  /* 0x0000000000077919 */ /* 0x000ee20000002500 */
[----:B-1----:R-:W-:-:S05]  /*0060*/  LOP3.LUT R0, R6, 0xf, RZ, 0xc0, !PT ;  /* 0x0000000f06007812 */ /* 0x002fca00078ec0ff */
[----:B---3--:R-:W-:-:S05]  /*0070*/  IMAD R7, R7, 0x10, R0 ;  /* 0x0000001007077824 */ /* 0x008fca00078e0200 */
[C---:B------:R-:W-:Y:S02]  /*0080*/  ISETP.GE.AND P0, PT, R7.reuse, 0x10, PT ;  /* 0x000000100700780c */ /* 0x040fe40003f06270 */
[----:B------:R-:W-:-:S05]  /*0090*/  SHF.L.U32 R5, R7, 0x4, RZ ;  /* 0x0000000407057819 */ /* 0x000fca00000006ff */
[----:B--2---:R-:W-:Y:S02]  /*00a0*/  IMAD.WIDE R2, R5, 0x4, R2 ;  /* 0x0000000405027825 */ /* 0x004fe400078e0202 */
[----:B------:R-:W1:Y:S04]  /*00b0*/  LDC.64 R4, c[0x0][0x218] ;  /* 0x00008600ff047b82 */ /* 0x000e680000000a00 */
[----:B------:R2:W5:Y:S01]  /*00c0*/  @!P0 LDG.E.EL R9, desc[UR4][R2.64+0x14] ;  /* 0x0000140402098981 */ /* 0x000562000c2e1900 */
[----:B------:R-:W-:-:S04]  /*00d0*/  LOP3.LUT P0, RZ, R6, 0x10, RZ, 0xc0, !PT ;  /* 0x0000001006ff7812 */ /* 0x000fc8000780c0ff */
[C---:B------:R-:W-:Y:S01]  /*00e0*/  ISETP.LT.AND P0, PT, R7.reuse, 0x10, !P0 ;  /* 0x000000100700780c */ /* 0x040fe20004701270 */
[----:B-1----:R-:W-:-:S12]  /*00f0*/  IMAD.WIDE R4, R7, 0x4, R4 ;  /* 0x0000000407047825 */ /* 0x002fd800078e0204 */
[----:B--2---:R-:W-:Y:S05]  /*0100*/  @!P0 EXIT ;  /* 0x000000000000894d */ /* 0x004fea0003800000 */
[----:B-----5:R-:W-:Y:S01]  /*0110*/  STG.E desc[UR4][R4.64], R9 ;  /* 0x0000000904007986 */ /* 0x020fe2000c101904 */
[----:B------:R-:W-:Y:S05]  /*0120*/  EXIT ;  /* 0x000000000000794d */ /* 0x000fea0003800000 */
.L_x_0:
[----:B------:R-:W-:-:S00]  /*0130*/  BRA `(.L_x_0) ;  /* 0xfffffffc00fc7947 */ /* 0x000fc0000383ffff */
[----:B------:R-:W-:-:S00]  /*0140*/  NOP ;  /* 0x0000000000007918 */ /* 0x000fc00000000000 */
        /* <DEDUP_REMOVED lines=11> */
.L_x_1:


//--------------------- .nv.constant0.triton_poi_fused_mm_9 --------------------------
	.section	.nv.constant0.triton_poi_fused_mm_9,"a",@progbits
	.sectionflags	@""
	.align	4
.nv.constant0.triton_poi_fused_mm_9:
	.zero		548
